//
// Generated by NVIDIA NVVM Compiler
//
// Compiler Build ID: CL-36424714
// Cuda compilation tools, release 13.0, V13.0.88
// Based on NVVM 20.0.0
//

.version 9.0
.target sm_100
.address_size 64

	// .globl	_Z17sharedMemoryBasicPfS_i
// _ZZ17sharedMemoryBasicPfS_iE10sharedData has been demoted
// _ZZ17sharedMemoryReusePfS_iE10sharedData has been demoted
// _ZZ25sharedMemoryCommunicationPfS_iE10sharedData has been demoted
// _ZZ14blockReductionPfS_iE10sharedData has been demoted
.extern .shared .align 16 .b8 sharedData[];

.visible .entry _Z17sharedMemoryBasicPfS_i(
	.param .u64 .ptr .align 1 _Z17sharedMemoryBasicPfS_i_param_0,
	.param .u64 .ptr .align 1 _Z17sharedMemoryBasicPfS_i_param_1,
	.param .u32 _Z17sharedMemoryBasicPfS_i_param_2
)
{
	.reg .pred 	%p<3>;
	.reg .b32 	%r<9>;
	.reg .b32 	%f<8>;
	.reg .b64 	%rd<9>;
	// demoted variable
	.shared .align 4 .b8 _ZZ17sharedMemoryBasicPfS_iE10sharedData[1024];
	ld.param.u64 	%rd1, [_Z17sharedMemoryBasicPfS_i_param_0];
	ld.param.u64 	%rd2, [_Z17sharedMemoryBasicPfS_i_param_1];
	ld.param.u32 	%r4, [_Z17sharedMemoryBasicPfS_i_param_2];
	mov.u32 	%r5, %ctaid.x;
	mov.u32 	%r6, %ntid.x;
	mov.u32 	%r1, %tid.x;
	mad.lo.s32 	%r2, %r5, %r6, %r1;
	setp.ge.s32 	%p1, %r2, %r4;
	@%p1 bra 	$L__BB0_4;
	cvta.to.global.u64 	%rd3, %rd1;
	mul.wide.s32 	%rd4, %r2, 4;
	add.s64 	%rd5, %rd3, %rd4;
	ld.global.f32 	%f4, [%rd5];
	shl.b32 	%r7, %r1, 2;
	mov.u32 	%r8, _ZZ17sharedMemoryBasicPfS_iE10sharedData;
	add.s32 	%r3, %r8, %r7;
	st.shared.f32 	[%r3], %f4;
	bar.sync 	0;
	setp.eq.s32 	%p2, %r1, 0;
	mov.f32 	%f7, 0f00000000;
	@%p2 bra 	$L__BB0_3;
	ld.shared.f32 	%f7, [%r3+-4];
$L__BB0_3:
	ld.shared.f32 	%f5, [%r3];
	add.f32 	%f6, %f7, %f5;
	cvta.to.global.u64 	%rd6, %rd2;
	add.s64 	%rd8, %rd6, %rd4;
	st.global.f32 	[%rd8], %f6;
$L__BB0_4:
	ret;

}
	// .globl	_Z17sharedMemoryReusePfS_i
.visible .entry _Z17sharedMemoryReusePfS_i(
	.param .u64 .ptr .align 1 _Z17sharedMemoryReusePfS_i_param_0,
	.param .u64 .ptr .align 1 _Z17sharedMemoryReusePfS_i_param_1,
	.param .u32 _Z17sharedMemoryReusePfS_i_param_2
)
{
	.reg .pred 	%p<2>;
	.reg .b16 	%rs<5>;
	.reg .b32 	%r<11>;
	.reg .b32 	%f<6>;
	.reg .b64 	%rd<8>;
	// demoted variable
	.shared .align 4 .b8 _ZZ17sharedMemoryReusePfS_iE10sharedData[1024];
	ld.param.u64 	%rd1, [_Z17sharedMemoryReusePfS_i_param_0];
	ld.param.u64 	%rd2, [_Z17sharedMemoryReusePfS_i_param_1];
	ld.param.u32 	%r4, [_Z17sharedMemoryReusePfS_i_param_2];
	mov.u32 	%r5, %ctaid.x;
	mov.u32 	%r1, %ntid.x;
	mov.u32 	%r2, %tid.x;
	mad.lo.s32 	%r3, %r5, %r1, %r2;
	setp.ge.s32 	%p1, %r3, %r4;
	@%p1 bra 	$L__BB1_2;
	cvta.to.global.u64 	%rd3, %rd1;
	cvta.to.global.u64 	%rd4, %rd2;
	mul.wide.s32 	%rd5, %r3, 4;
	add.s64 	%rd6, %rd3, %rd5;
	ld.global.f32 	%f1, [%rd6];
	shl.b32 	%r6, %r2, 2;
	mov.u32 	%r7, _ZZ17sharedMemoryReusePfS_iE10sharedData;
	add.s32 	%r8, %r7, %r6;
	st.shared.f32 	[%r8], %f1;
	bar.sync 	0;
	ld.shared.f32 	%f2, [%r8];
	cvt.u16.u32 	%rs1, %r2;
	add.s16 	%rs2, %rs1, 1;
	cvt.u16.u32 	%rs3, %r1;
	rem.u16 	%rs4, %rs2, %rs3;
	mul.wide.u16 	%r9, %rs4, 4;
	add.s32 	%r10, %r7, %r9;
	ld.shared.f32 	%f3, [%r10];
	fma.rn.f32 	%f4, %f2, 0f40000000, %f3;
	mul.f32 	%f5, %f4, 0f3F000000;
	add.s64 	%rd7, %rd4, %rd5;
	st.global.f32 	[%rd7], %f5;
$L__BB1_2:
	ret;

}
	// .globl	_Z25sharedMemoryCommunicationPfS_i
.visible .entry _Z25sharedMemoryCommunicationPfS_i(
	.param .u64 .ptr .align 1 _Z25sharedMemoryCommunicationPfS_i_param_0,
	.param .u64 .ptr .align 1 _Z25sharedMemoryCommunicationPfS_i_param_1,
	.param .u32 _Z25sharedMemoryCommunicationPfS_i_param_2
)
{
	.reg .pred 	%p<2>;
	.reg .b32 	%r<13>;
	.reg .b32 	%f<3>;
	.reg .b64 	%rd<8>;
	// demoted variable
	.shared .align 4 .b8 _ZZ25sharedMemoryCommunicationPfS_iE10sharedData[1024];
	ld.param.u64 	%rd1, [_Z25sharedMemoryCommunicationPfS_i_param_0];
	ld.param.u64 	%rd2, [_Z25sharedMemoryCommunicationPfS_i_param_1];
	ld.param.u32 	%r4, [_Z25sharedMemoryCommunicationPfS_i_param_2];
	mov.u32 	%r5, %ctaid.x;
	mov.u32 	%r1, %ntid.x;
	mov.u32 	%r2, %tid.x;
	mad.lo.s32 	%r3, %r5, %r1, %r2;
	setp.ge.s32 	%p1, %r3, %r4;
	@%p1 bra 	$L__BB2_2;
	cvta.to.global.u64 	%rd3, %rd1;
	cvta.to.global.u64 	%rd4, %rd2;
	mul.wide.s32 	%rd5, %r3, 4;
	add.s64 	%rd6, %rd3, %rd5;
	ld.global.f32 	%f1, [%rd6];
	shl.b32 	%r6, %r2, 2;
	mov.u32 	%r7, _ZZ25sharedMemoryCommunicationPfS_iE10sharedData;
	add.s32 	%r8, %r7, %r6;
	st.shared.f32 	[%r8], %f1;
	bar.sync 	0;
	not.b32 	%r9, %r2;
	add.s32 	%r10, %r1, %r9;
	shl.b32 	%r11, %r10, 2;
	add.s32 	%r12, %r7, %r11;
	ld.shared.f32 	%f2, [%r12];
	add.s64 	%rd7, %rd4, %rd5;
	st.global.f32 	[%rd7], %f2;
$L__BB2_2:
	ret;

}
	// .globl	_Z19sharedMemoryDynamicPfS_i
.visible .entry _Z19sharedMemoryDynamicPfS_i(
	.param .u64 .ptr .align 1 _Z19sharedMemoryDynamicPfS_i_param_0,
	.param .u64 .ptr .align 1 _Z19sharedMemoryDynamicPfS_i_param_1,
	.param .u32 _Z19sharedMemoryDynamicPfS_i_param_2
)
{
	.reg .pred 	%p<2>;
	.reg .b32 	%r<9>;
	.reg .b32 	%f<4>;
	.reg .b64 	%rd<8>;

	ld.param.u64 	%rd1, [_Z19sharedMemoryDynamicPfS_i_param_0];
	ld.param.u64 	%rd2, [_Z19sharedMemoryDynamicPfS_i_param_1];
	ld.param.u32 	%r3, [_Z19sharedMemoryDynamicPfS_i_param_2];
	mov.u32 	%r4, %ctaid.x;
	mov.u32 	%r5, %ntid.x;
	mov.u32 	%r1, %tid.x;
	mad.lo.s32 	%r2, %r4, %r5, %r1;
	setp.ge.s32 	%p1, %r2, %r3;
	@%p1 bra 	$L__BB3_2;
	cvta.to.global.u64 	%rd3, %rd1;
	cvta.to.global.u64 	%rd4, %rd2;
	mul.wide.s32 	%rd5, %r2, 4;
	add.s64 	%rd6, %rd3, %rd5;
	ld.global.f32 	%f1, [%rd6];
	shl.b32 	%r6, %r1, 2;
	mov.u32 	%r7, sharedData;
	add.s32 	%r8, %r7, %r6;
	st.shared.f32 	[%r8], %f1;
	bar.sync 	0;
	ld.shared.f32 	%f2, [%r8];
	add.f32 	%f3, %f2, %f2;
	add.s64 	%rd7, %rd4, %rd5;
	st.global.f32 	[%rd7], %f3;
$L__BB3_2:
	ret;

}
	// .globl	_Z14blockReductionPfS_i
.visible .entry _Z14blockReductionPfS_i(
	.param .u64 .ptr .align 1 _Z14blockReductionPfS_i_param_0,
	.param .u64 .ptr .align 1 _Z14blockReductionPfS_i_param_1,
	.param .u32 _Z14blockReductionPfS_i_param_2
)
{
	.reg .pred 	%p<6>;
	.reg .b32 	%r<14>;
	.reg .b32 	%f<9>;
	.reg .b64 	%rd<9>;
	// demoted variable
	.shared .align 4 .b8 _ZZ14blockReductionPfS_iE10sharedData[1024];
	ld.param.u64 	%rd1, [_Z14blockReductionPfS_i_param_0];
	ld.param.u64 	%rd2, [_Z14blockReductionPfS_i_param_1];
	ld.param.u32 	%r8, [_Z14blockReductionPfS_i_param_2];
	mov.u32 	%r1, %ctaid.x;
	mov.u32 	%r13, %ntid.x;
	mov.u32 	%r3, %tid.x;
	mad.lo.s32 	%r4, %r1, %r13, %r3;
	setp.ge.s32 	%p1, %r4, %r8;
	mov.f32 	%f8, 0f00000000;
	@%p1 bra 	$L__BB4_2;
	cvta.to.global.u64 	%rd3, %rd1;
	mul.wide.s32 	%rd4, %r4, 4;
	add.s64 	%rd5, %rd3, %rd4;
	ld.global.f32 	%f8, [%rd5];
$L__BB4_2:
	shl.b32 	%r9, %r3, 2;
	mov.u32 	%r10, _ZZ14blockReductionPfS_iE10sharedData;
	add.s32 	%r5, %r10, %r9;
	st.shared.f32 	[%r5], %f8;
	bar.sync 	0;
	setp.lt.u32 	%p2, %r13, 2;
	@%p2 bra 	$L__BB4_6;
$L__BB4_3:
	shr.u32 	%r7, %r13, 1;
	setp.ge.u32 	%p3, %r3, %r7;
	@%p3 bra 	$L__BB4_5;
	shl.b32 	%r11, %r7, 2;
	add.s32 	%r12, %r5, %r11;
	ld.shared.f32 	%f4, [%r12];
	ld.shared.f32 	%f5, [%r5];
	add.f32 	%f6, %f4, %f5;
	st.shared.f32 	[%r5], %f6;
$L__BB4_5:
	bar.sync 	0;
	setp.gt.u32 	%p4, %r13, 3;
	mov.u32 	%r13, %r7;
	@%p4 bra 	$L__BB4_3;
$L__BB4_6:
	setp.ne.s32 	%p5, %r3, 0;
	@%p5 bra 	$L__BB4_8;
	ld.shared.f32 	%f7, [_ZZ14blockReductionPfS_iE10sharedData];
	cvta.to.global.u64 	%rd6, %rd2;
	mul.wide.u32 	%rd7, %r1, 4;
	add.s64 	%rd8, %rd6, %rd7;
	st.global.f32 	[%rd8], %f7;
$L__BB4_8:
	ret;

}


// ===== COMPILED SASS (sm_100) =====

	.target	sm_100

	.elftype	@"ET_EXEC"


//--------------------- .note.nv.tkinfo           --------------------------
	.section	.note.nv.tkinfo,"",@"SHT_NOTE"
	.sectionflags	@"SHF_NOTE_NV_TKINFO"
	.tkinfo
        /*0018*/ 	.word	0x00000002
        /*0030*/ 	.string	""
        /*0030*/ 	.string	"ptxas"
        /*0030*/ 	.string	"Cuda compilation tools, release 13.0, V13.0.88"
        /*0030*/ 	.string	"Build cuda_13.0.r13.0/compiler.36424714_0"
        /*0030*/ 	.string	"-arch sm_100 -m 64 "



//--------------------- .note.nv.cuinfo           --------------------------
	.section	.note.nv.cuinfo,"",@"SHT_NOTE"
	.sectionflags	@"SHF_NOTE_NV_CUINFO"
        /*0018*/ 	.short	0x0002
        /*001a*/ 	.short	0x0064
        /*001c*/ 	.short	0x0082
	.zero		2


//--------------------- .nv.info                  --------------------------
	.section	.nv.info,"",@"SHT_CUDA_INFO"
	.align	4


	//----- nvinfo : EIATTR_REGCOUNT
	.align		4
        /*0000*/ 	.byte	0x04, 0x2f
        /*0002*/ 	.short	(.L_1 - .L_0)
	.align		4
.L_0:
        /*0004*/ 	.word	index@(_Z17sharedMemoryBasicPfS_i)
        /*0008*/ 	.word	0x0000000c


	//----- nvinfo : EIATTR_FRAME_SIZE
	.align		4
.L_1:
        /*000c*/ 	.byte	0x04, 0x11
        /*000e*/ 	.short	(.L_3 - .L_2)
	.align		4
.L_2:
        /*0010*/ 	.word	index@(_Z17sharedMemoryBasicPfS_i)
        /*0014*/ 	.word	0x00000000


	//----- nvinfo : EIATTR_REGCOUNT
	.align		4
.L_3:
        /*0018*/ 	.byte	0x04, 0x2f
        /*001a*/ 	.short	(.L_5 - .L_4)
	.align		4
.L_4:
        /*001c*/ 	.word	index@(_Z17sharedMemoryReusePfS_i)
        /*0020*/ 	.word	0x0000000c


	//----- nvinfo : EIATTR_FRAME_SIZE
	.align		4
.L_5:
        /*0024*/ 	.byte	0x04, 0x11
        /*0026*/ 	.short	(.L_7 - .L_6)
	.align		4
.L_6:
        /*0028*/ 	.word	index@($__internal_0_$__cuda_sm20_rem_u16)
        /*002c*/ 	.word	0x00000000


	//----- nvinfo : EIATTR_FRAME_SIZE
	.align		4
.L_7:
        /*0030*/ 	.byte	0x04, 0x11
        /*0032*/ 	.short	(.L_9 - .L_8)
	.align		4
.L_8:
        /*0034*/ 	.word	index@(_Z17sharedMemoryReusePfS_i)
        /*0038*/ 	.word	0x00000000


	//----- nvinfo : EIATTR_REGCOUNT
	.align		4
.L_9:
        /*003c*/ 	.byte	0x04, 0x2f
        /*003e*/ 	.short	(.L_11 - .L_10)
	.align		4
.L_10:
        /*0040*/ 	.word	index@(_Z25sharedMemoryCommunicationPfS_i)
        /*0044*/ 	.word	0x0000000c


	//----- nvinfo : EIATTR_FRAME_SIZE
	.align		4
.L_11:
        /*0048*/ 	.byte	0x04, 0x11
        /*004a*/ 	.short	(.L_13 - .L_12)
	.align		4
.L_12:
        /*004c*/ 	.word	index@(_Z25sharedMemoryCommunicationPfS_i)
        /*0050*/ 	.word	0x00000000


	//----- nvinfo : EIATTR_REGCOUNT
	.align		4
.L_13:
        /*0054*/ 	.byte	0x04, 0x2f
        /*0056*/ 	.short	(.L_15 - .L_14)
	.align		4
.L_14:
        /*0058*/ 	.word	index@(_Z19sharedMemoryDynamicPfS_i)
        /*005c*/ 	.word	0x0000000c


	//----- nvinfo : EIATTR_FRAME_SIZE
	.align		4
.L_15:
        /*0060*/ 	.byte	0x04, 0x11
        /*0062*/ 	.short	(.L_17 - .L_16)
	.align		4
.L_16:
        /*0064*/ 	.word	index@(_Z19sharedMemoryDynamicPfS_i)
        /*0068*/ 	.word	0x00000000


	//----- nvinfo : EIATTR_REGCOUNT
	.align		4
.L_17:
        /*006c*/ 	.byte	0x04, 0x2f
        /*006e*/ 	.short	(.L_19 - .L_18)
	.align		4
.L_18:
        /*0070*/ 	.word	index@(_Z14blockReductionPfS_i)
        /*0074*/ 	.word	0x0000000b


	//----- nvinfo : EIATTR_FRAME_SIZE
	.align		4
.L_19:
        /*0078*/ 	.byte	0x04, 0x11
        /*007a*/ 	.short	(.L_21 - .L_20)
	.align		4
.L_20:
        /*007c*/ 	.word	index@(_Z14blockReductionPfS_i)
        /*0080*/ 	.word	0x00000000


	//----- nvinfo : EIATTR_MIN_STACK_SIZE
	.align		4
.L_21:
        /*0084*/ 	.byte	0x04, 0x12
        /*0086*/ 	.short	(.L_23 - .L_22)
	.align		4
.L_22:
        /*0088*/ 	.word	index@(_Z14blockReductionPfS_i)
        /*008c*/ 	.word	0x00000000


	//----- nvinfo : EIATTR_MIN_STACK_SIZE
	.align		4
.L_23:
        /*0090*/ 	.byte	0x04, 0x12
        /*0092*/ 	.short	(.L_25 - .L_24)
	.align		4
.L_24:
        /*0094*/ 	.word	index@(_Z19sharedMemoryDynamicPfS_i)
        /*0098*/ 	.word	0x00000000


	//----- nvinfo : EIATTR_MIN_STACK_SIZE
	.align		4
.L_25:
        /*009c*/ 	.byte	0x04, 0x12
        /*009e*/ 	.short	(.L_27 - .L_26)
	.align		4
.L_26:
        /*00a0*/ 	.word	index@(_Z25sharedMemoryCommunicationPfS_i)
        /*00a4*/ 	.word	0x00000000


	//----- nvinfo : EIATTR_MIN_STACK_SIZE
	.align		4
.L_27:
        /*00a8*/ 	.byte	0x04, 0x12
        /*00aa*/ 	.short	(.L_29 - .L_28)
	.align		4
.L_28:
        /*00ac*/ 	.word	index@(_Z17sharedMemoryReusePfS_i)
        /*00b0*/ 	.word	0x00000000


	//----- nvinfo : EIATTR_MIN_STACK_SIZE
	.align		4
.L_29:
        /*00b4*/ 	.byte	0x04, 0x12
        /*00b6*/ 	.short	(.L_31 - .L_30)
	.align		4
.L_30:
        /*00b8*/ 	.word	index@(_Z17sharedMemoryBasicPfS_i)
        /*00bc*/ 	.word	0x00000000
.L_31:


//--------------------- .nv.compat                --------------------------
	.section	.nv.compat,"",@"SHT_CUDA_COMPAT_INFO"
	.align	4
        /*0000*/ 	.byte	0x02, 0x09, 0x00, 0x00, 0x02, 0x02, 0x01, 0x00, 0x02, 0x05, 0x05, 0x00, 0x03, 0x07, 0x01, 0x01
        /*0010*/ 	.byte	0x02, 0x03, 0x00, 0x00, 0x02, 0x06, 0x01, 0x00, 0x04, 0x0b, 0x08, 0x00, 0x01, 0x00, 0x00, 0x00
        /*0020*/ 	.byte	0x00, 0x00, 0x00, 0x00


//--------------------- .nv.info._Z14blockReductionPfS_i --------------------------
	.section	.nv.info._Z14blockReductionPfS_i,"",@"SHT_CUDA_INFO"
	.sectionflags	@""
	.align	4


	//----- nvinfo : EIATTR_CUDA_API_VERSION
	.align		4
        /*0000*/ 	.byte	0x04, 0x37
        /*0002*/ 	.short	(.L_33 - .L_32)
.L_32:
        /*0004*/ 	.word	0x00000082


	//----- nvinfo : EIATTR_KPARAM_INFO
	.align		4
.L_33:
        /*0008*/ 	.byte	0x04, 0x17
        /*000a*/ 	.short	(.L_35 - .L_34)
.L_34:
        /*000c*/ 	.word	0x00000000
        /*0010*/ 	.short	0x0002
        /*0012*/ 	.short	0x0010
        /*0014*/ 	.byte	0x00, 0xf0, 0x11, 0x00


	//----- nvinfo : EIATTR_KPARAM_INFO
	.align		4
.L_35:
        /*0018*/ 	.byte	0x04, 0x17
        /*001a*/ 	.short	(.L_37 - .L_36)
.L_36:
        /*001c*/ 	.word	0x00000000
        /*0020*/ 	.short	0x0001
        /*0022*/ 	.short	0x0008
        /*0024*/ 	.byte	0x00, 0xf5, 0x21, 0x00


	//----- nvinfo : EIATTR_KPARAM_INFO
	.align		4
.L_37:
        /*0028*/ 	.byte	0x04, 0x17
        /*002a*/ 	.short	(.L_39 - .L_38)
.L_38:
        /*002c*/ 	.word	0x00000000
        /*0030*/ 	.short	0x0000
        /*0032*/ 	.short	0x0000
        /*0034*/ 	.byte	0x00, 0xf5, 0x21, 0x00


	//----- nvinfo : EIATTR_SPARSE_MMA_MASK
	.align		4
.L_39:
        /*0038*/ 	.byte	0x03, 0x50
        /*003a*/ 	.short	0x0000


	//----- nvinfo : EIATTR_MAXREG_COUNT
	.align		4
        /*003c*/ 	.byte	0x03, 0x1b
        /*003e*/ 	.short	0x00ff


	//----- nvinfo : EIATTR_NUM_BARRIERS
	.align		4
        /*0040*/ 	.byte	0x02, 0x4c
        /*0042*/ 	.byte	0x01
	.zero		1


	//----- nvinfo : EIATTR_MERCURY_ISA_VERSION
	.align		4
        /*0044*/ 	.byte	0x03, 0x5f
        /*0046*/ 	.short	0x0101


	//----- nvinfo : EIATTR_VRC_CTA_INIT_COUNT
	.align		4
        /*0048*/ 	.byte	0x02, 0x4a
	.zero		1
	.zero		1


	//----- nvinfo : EIATTR_EXIT_INSTR_OFFSETS
	.align		4
        /*004c*/ 	.byte	0x04, 0x1c
        /*004e*/ 	.short	(.L_41 - .L_40)


	//   ....[0]....
.L_40:
        /*0050*/ 	.word	0x00000210


	//   ....[1]....
        /*0054*/ 	.word	0x00000290


	//----- nvinfo : EIATTR_CBANK_PARAM_SIZE
	.align		4
.L_41:
        /*0058*/ 	.byte	0x03, 0x19
        /*005a*/ 	.short	0x0014


	//----- nvinfo : EIATTR_PARAM_CBANK
	.align		4
        /*005c*/ 	.byte	0x04, 0x0a
        /*005e*/ 	.short	(.L_43 - .L_42)
	.align		4
.L_42:
        /*0060*/ 	.word	index@(.nv.constant0._Z14blockReductionPfS_i)
        /*0064*/ 	.short	0x0380
        /*0066*/ 	.short	0x0014


	//----- nvinfo : EIATTR_SW_WAR
	.align		4
.L_43:
        /*0068*/ 	.byte	0x04, 0x36
        /*006a*/ 	.short	(.L_45 - .L_44)
.L_44:
        /*006c*/ 	.word	0x00000008
.L_45:


//--------------------- .nv.info._Z19sharedMemoryDynamicPfS_i --------------------------
	.section	.nv.info._Z19sharedMemoryDynamicPfS_i,"",@"SHT_CUDA_INFO"
	.sectionflags	@""
	.align	4


	//----- nvinfo : EIATTR_CUDA_API_VERSION
	.align		4
        /*0000*/ 	.byte	0x04, 0x37
        /*0002*/ 	.short	(.L_47 - .L_46)
.L_46:
        /*0004*/ 	.word	0x00000082


	//----- nvinfo : EIATTR_KPARAM_INFO
	.align		4
.L_47:
        /*0008*/ 	.byte	0x04, 0x17
        /*000a*/ 	.short	(.L_49 - .L_48)
.L_48:
        /*000c*/ 	.word	0x00000000
        /*0010*/ 	.short	0x0002
        /*0012*/ 	.short	0x0010
        /*0014*/ 	.byte	0x00, 0xf0, 0x11, 0x00


	//----- nvinfo : EIATTR_KPARAM_INFO
	.align		4
.L_49:
        /*0018*/ 	.byte	0x04, 0x17
        /*001a*/ 	.short	(.L_51 - .L_50)
.L_50:
        /*001c*/ 	.word	0x00000000
        /*0020*/ 	.short	0x0001
        /*0022*/ 	.short	0x0008
        /*0024*/ 	.byte	0x00, 0xf5, 0x21, 0x00


	//----- nvinfo : EIATTR_KPARAM_INFO
	.align		4
.L_51:
        /*0028*/ 	.byte	0x04, 0x17
        /*002a*/ 	.short	(.L_53 - .L_52)
.L_52:
        /*002c*/ 	.word	0x00000000
        /*0030*/ 	.short	0x0000
        /*0032*/ 	.short	0x0000
        /*0034*/ 	.byte	0x00, 0xf5, 0x21, 0x00


	//----- nvinfo : EIATTR_SPARSE_MMA_MASK
	.align		4
.L_53:
        /*0038*/ 	.byte	0x03, 0x50
        /*003a*/ 	.short	0x0000


	//----- nvinfo : EIATTR_MAXREG_COUNT
	.align		4
        /*003c*/ 	.byte	0x03, 0x1b
        /*003e*/ 	.short	0x00ff


	//----- nvinfo : EIATTR_NUM_BARRIERS
	.align		4
        /*0040*/ 	.byte	0x02, 0x4c
        /*0042*/ 	.byte	0x01
	.zero		1


	//----- nvinfo : EIATTR_MERCURY_ISA_VERSION
	.align		4
        /*0044*/ 	.byte	0x03, 0x5f
        /*0046*/ 	.short	0x0101


	//----- nvinfo : EIATTR_VRC_CTA_INIT_COUNT
	.align		4
        /*0048*/ 	.byte	0x02, 0x4a
	.zero		1
	.zero		1


	//----- nvinfo : EIATTR_EXIT_INSTR_OFFSETS
	.align		4
        /*004c*/ 	.byte	0x04, 0x1c
        /*004e*/ 	.short	(.L_55 - .L_54)


	//   ....[0]....
.L_54:
        /*0050*/ 	.word	0x00000070


	//   ....[1]....
        /*0054*/ 	.word	0x00000170


	//----- nvinfo : EIATTR_CBANK_PARAM_SIZE
	.align		4
.L_55:
        /*0058*/ 	.byte	0x03, 0x19
        /*005a*/ 	.short	0x0014


	//----- nvinfo : EIATTR_PARAM_CBANK
	.align		4
        /*005c*/ 	.byte	0x04, 0x0a
        /*005e*/ 	.short	(.L_57 - .L_56)
	.align		4
.L_56:
        /*0060*/ 	.word	index@(.nv.constant0._Z19sharedMemoryDynamicPfS_i)
        /*0064*/ 	.short	0x0380
        /*0066*/ 	.short	0x0014


	//----- nvinfo : EIATTR_SW_WAR
	.align		4
.L_57:
        /*0068*/ 	.byte	0x04, 0x36
        /*006a*/ 	.short	(.L_59 - .L_58)
.L_58:
        /*006c*/ 	.word	0x00000008
.L_59:


//--------------------- .nv.info._Z25sharedMemoryCommunicationPfS_i --------------------------
	.section	.nv.info._Z25sharedMemoryCommunicationPfS_i,"",@"SHT_CUDA_INFO"
	.sectionflags	@""
	.align	4


	//----- nvinfo : EIATTR_CUDA_API_VERSION
	.align		4
        /*0000*/ 	.byte	0x04, 0x37
        /*0002*/ 	.short	(.L_61 - .L_60)
.L_60:
        /*0004*/ 	.word	0x00000082


	//----- nvinfo : EIATTR_KPARAM_INFO
	.align		4
.L_61:
        /*0008*/ 	.byte	0x04, 0x17
        /*000a*/ 	.short	(.L_63 - .L_62)
.L_62:
        /*000c*/ 	.word	0x00000000
        /*0010*/ 	.short	0x0002
        /*0012*/ 	.short	0x0010
        /*0014*/ 	.byte	0x00, 0xf0, 0x11, 0x00


	//----- nvinfo : EIATTR_KPARAM_INFO
	.align		4
.L_63:
        /*0018*/ 	.byte	0x04, 0x17
        /*001a*/ 	.short	(.L_65 - .L_64)
.L_64:
        /*001c*/ 	.word	0x00000000
        /*0020*/ 	.short	0x0001
        /*0022*/ 	.short	0x0008
        /*0024*/ 	.byte	0x00, 0xf5, 0x21, 0x00


	//----- nvinfo : EIATTR_KPARAM_INFO
	.align		4
.L_65:
        /*0028*/ 	.byte	0x04, 0x17
        /*002a*/ 	.short	(.L_67 - .L_66)
.L_66:
        /*002c*/ 	.word	0x00000000
        /*0030*/ 	.short	0x0000
        /*0032*/ 	.short	0x0000
        /*0034*/ 	.byte	0x00, 0xf5, 0x21, 0x00


	//----- nvinfo : EIATTR_SPARSE_MMA_MASK
	.align		4
.L_67:
        /*0038*/ 	.byte	0x03, 0x50
        /*003a*/ 	.short	0x0000


	//----- nvinfo : EIATTR_MAXREG_COUNT
	.align		4
        /*003c*/ 	.byte	0x03, 0x1b
        /*003e*/ 	.short	0x00ff


	//----- nvinfo : EIATTR_NUM_BARRIERS
	.align		4
        /*0040*/ 	.byte	0x02, 0x4c
        /*0042*/ 	.byte	0x01
	.zero		1


	//----- nvinfo : EIATTR_MERCURY_ISA_VERSION
	.align		4
        /*0044*/ 	.byte	0x03, 0x5f
        /*0046*/ 	.short	0x0101


	//----- nvinfo : EIATTR_VRC_CTA_INIT_COUNT
	.align		4
        /*0048*/ 	.byte	0x02, 0x4a
	.zero		1
	.zero		1


	//----- nvinfo : EIATTR_EXIT_INSTR_OFFSETS
	.align		4
        /*004c*/ 	.byte	0x04, 0x1c
        /*004e*/ 	.short	(.L_69 - .L_68)


	//   ....[0]....
.L_68:
        /*0050*/ 	.word	0x00000070


	//   ....[1]....
        /*0054*/ 	.word	0x00000190


	//----- nvinfo : EIATTR_CBANK_PARAM_SIZE
	.align		4
.L_69:
        /*0058*/ 	.byte	0x03, 0x19
        /*005a*/ 	.short	0x0014


	//----- nvinfo : EIATTR_PARAM_CBANK
	.align		4
        /*005c*/ 	.byte	0x04, 0x0a
        /*005e*/ 	.short	(.L_71 - .L_70)
	.align		4
.L_70:
        /*0060*/ 	.word	index@(.nv.constant0._Z25sharedMemoryCommunicationPfS_i)
        /*0064*/ 	.short	0x0380
        /*0066*/ 	.short	0x0014


	//----- nvinfo : EIATTR_SW_WAR
	.align		4
.L_71:
        /*0068*/ 	.byte	0x04, 0x36
        /*006a*/ 	.short	(.L_73 - .L_72)
.L_72:
        /*006c*/ 	.word	0x00000008
.L_73:


//--------------------- .nv.info._Z17sharedMemoryReusePfS_i --------------------------
	.section	.nv.info._Z17sharedMemoryReusePfS_i,"",@"SHT_CUDA_INFO"
	.sectionflags	@""
	.align	4


	//----- nvinfo : EIATTR_CUDA_API_VERSION
	.align		4
        /*0000*/ 	.byte	0x04, 0x37
        /*0002*/ 	.short	(.L_75 - .L_74)
.L_74:
        /*0004*/ 	.word	0x00000082


	//----- nvinfo : EIATTR_KPARAM_INFO
	.align		4
.L_75:
        /*0008*/ 	.byte	0x04, 0x17
        /*000a*/ 	.short	(.L_77 - .L_76)
.L_76:
        /*000c*/ 	.word	0x00000000
        /*0010*/ 	.short	0x0002
        /*0012*/ 	.short	0x0010
        /*0014*/ 	.byte	0x00, 0xf0, 0x11, 0x00


	//----- nvinfo : EIATTR_KPARAM_INFO
	.align		4
.L_77:
        /*0018*/ 	.byte	0x04, 0x17
        /*001a*/ 	.short	(.L_79 - .L_78)
.L_78:
        /*001c*/ 	.word	0x00000000
        /*0020*/ 	.short	0x0001
        /*0022*/ 	.short	0x0008
        /*0024*/ 	.byte	0x00, 0xf5, 0x21, 0x00


	//----- nvinfo : EIATTR_KPARAM_INFO
	.align		4
.L_79:
        /*0028*/ 	.byte	0x04, 0x17
        /*002a*/ 	.short	(.L_81 - .L_80)
.L_80:
        /*002c*/ 	.word	0x00000000
        /*0030*/ 	.short	0x0000
        /*0032*/ 	.short	0x0000
        /*0034*/ 	.byte	0x00, 0xf5, 0x21, 0x00


	//----- nvinfo : EIATTR_SPARSE_MMA_MASK
	.align		4
.L_81:
        /*0038*/ 	.byte	0x03, 0x50
        /*003a*/ 	.short	0x0000


	//----- nvinfo : EIATTR_MAXREG_COUNT
	.align		4
        /*003c*/ 	.byte	0x03, 0x1b
        /*003e*/ 	.short	0x00ff


	//----- nvinfo : EIATTR_NUM_BARRIERS
	.align		4
        /*0040*/ 	.byte	0x02, 0x4c
        /*0042*/ 	.byte	0x01
	.zero		1


	//----- nvinfo : EIATTR_MERCURY_ISA_VERSION
	.align		4
        /*0044*/ 	.byte	0x03, 0x5f
        /*0046*/ 	.short	0x0101


	//----- nvinfo : EIATTR_VRC_CTA_INIT_COUNT
	.align		4
        /*0048*/ 	.byte	0x02, 0x4a
	.zero		1
	.zero		1


	//----- nvinfo : EIATTR_EXIT_INSTR_OFFSETS
	.align		4
        /*004c*/ 	.byte	0x04, 0x1c
        /*004e*/ 	.short	(.L_83 - .L_82)


	//   ....[0]....
.L_82:
        /*0050*/ 	.word	0x00000070


	//   ....[1]....
        /*0054*/ 	.word	0x00000200


	//----- nvinfo : EIATTR_CRS_STACK_SIZE
	.align		4
.L_83:
        /*0058*/ 	.byte	0x04, 0x1e
        /*005a*/ 	.short	(.L_85 - .L_84)
.L_84:
        /*005c*/ 	.word	0x00000000


	//----- nvinfo : EIATTR_CBANK_PARAM_SIZE
	.align		4
.L_85:
        /*0060*/ 	.byte	0x03, 0x19
        /*0062*/ 	.short	0x0014


	//----- nvinfo : EIATTR_PARAM_CBANK
	.align		4
        /*0064*/ 	.byte	0x04, 0x0a
        /*0066*/ 	.short	(.L_87 - .L_86)
	.align		4
.L_86:
        /*0068*/ 	.word	index@(.nv.constant0._Z17sharedMemoryReusePfS_i)
        /*006c*/ 	.short	0x0380
        /*006e*/ 	.short	0x0014


	//----- nvinfo : EIATTR_SW_WAR
	.align		4
.L_87:
        /*0070*/ 	.byte	0x04, 0x36
        /*0072*/ 	.short	(.L_89 - .L_88)
.L_88:
        /*0074*/ 	.word	0x00000008
.L_89:


//--------------------- .nv.info._Z17sharedMemoryBasicPfS_i --------------------------
	.section	.nv.info._Z17sharedMemoryBasicPfS_i,"",@"SHT_CUDA_INFO"
	.sectionflags	@""
	.align	4


	//----- nvinfo : EIATTR_CUDA_API_VERSION
	.align		4
        /*0000*/ 	.byte	0x04, 0x37
        /*0002*/ 	.short	(.L_91 - .L_90)
.L_90:
        /*0004*/ 	.word	0x00000082


	//----- nvinfo : EIATTR_KPARAM_INFO
	.align		4
.L_91:
        /*0008*/ 	.byte	0x04, 0x17
        /*000a*/ 	.short	(.L_93 - .L_92)
.L_92:
        /*000c*/ 	.word	0x00000000
        /*0010*/ 	.short	0x0002
        /*0012*/ 	.short	0x0010
        /*0014*/ 	.byte	0x00, 0xf0, 0x11, 0x00


	//----- nvinfo : EIATTR_KPARAM_INFO
	.align		4
.L_93:
        /*0018*/ 	.byte	0x04, 0x17
        /*001a*/ 	.short	(.L_95 - .L_94)
.L_94:
        /*001c*/ 	.word	0x00000000
        /*0020*/ 	.short	0x0001
        /*0022*/ 	.short	0x0008
        /*0024*/ 	.byte	0x00, 0xf5, 0x21, 0x00


	//----- nvinfo : EIATTR_KPARAM_INFO
	.align		4
.L_95:
        /*0028*/ 	.byte	0x04, 0x17
        /*002a*/ 	.short	(.L_97 - .L_96)
.L_96:
        /*002c*/ 	.word	0x00000000
        /*0030*/ 	.short	0x0000
        /*0032*/ 	.short	0x0000
        /*0034*/ 	.byte	0x00, 0xf5, 0x21, 0x00


	//----- nvinfo : EIATTR_SPARSE_MMA_MASK
	.align		4
.L_97:
        /*0038*/ 	.byte	0x03, 0x50
        /*003a*/ 	.short	0x0000


	//----- nvinfo : EIATTR_MAXREG_COUNT
	.align		4
        /*003c*/ 	.byte	0x03, 0x1b
        /*003e*/ 	.short	0x00ff


	//----- nvinfo : EIATTR_NUM_BARRIERS
	.align		4
        /*0040*/ 	.byte	0x02, 0x4c
        /*0042*/ 	.byte	0x01
	.zero		1


	//----- nvinfo : EIATTR_MERCURY_ISA_VERSION
	.align		4
        /*0044*/ 	.byte	0x03, 0x5f
        /*0046*/ 	.short	0x0101


	//----- nvinfo : EIATTR_VRC_CTA_INIT_COUNT
	.align		4
        /*0048*/ 	.byte	0x02, 0x4a
	.zero		1
	.zero		1


	//----- nvinfo : EIATTR_EXIT_INSTR_OFFSETS
	.align		4
        /*004c*/ 	.byte	0x04, 0x1c
        /*004e*/ 	.short	(.L_99 - .L_98)


	//   ....[0]....
.L_98:
        /*0050*/ 	.word	0x00000070


	//   ....[1]....
        /*0054*/ 	.word	0x000001a0


	//----- nvinfo : EIATTR_CBANK_PARAM_SIZE
	.align		4
.L_99:
        /*0058*/ 	.byte	0x03, 0x19
        /*005a*/ 	.short	0x0014


	//----- nvinfo : EIATTR_PARAM_CBANK
	.align		4
        /*005c*/ 	.byte	0x04, 0x0a
        /*005e*/ 	.short	(.L_101 - .L_100)
	.align		4
.L_100:
        /*0060*/ 	.word	index@(.nv.constant0._Z17sharedMemoryBasicPfS_i)
        /*0064*/ 	.short	0x0380
        /*0066*/ 	.short	0x0014


	//----- nvinfo : EIATTR_SW_WAR
	.align		4
.L_101:
        /*0068*/ 	.byte	0x04, 0x36
        /*006a*/ 	.short	(.L_103 - .L_102)
.L_102:
        /*006c*/ 	.word	0x00000008
.L_103:


//--------------------- .nv.callgraph             --------------------------
	.section	.nv.callgraph,"",@"SHT_CUDA_CALLGRAPH"
	.align	4
	.sectionentsize	8
	.align		4
        /*0000*/ 	.word	0x00000000
	.align		4
        /*0004*/ 	.word	0xffffffff
	.align		4
        /*0008*/ 	.word	0x00000000
	.align		4
        /*000c*/ 	.word	0xfffffffe
	.align		4
        /*0010*/ 	.word	0x00000000
	.align		4
        /*0014*/ 	.word	0xfffffffd
	.align		4
        /*0018*/ 	.word	0x00000000
	.align		4
        /*001c*/ 	.word	0xfffffffc


//--------------------- .text._Z14blockReductionPfS_i --------------------------
	.section	.text._Z14blockReductionPfS_i,"ax",@progbits
	.align	128
        .global         _Z14blockReductionPfS_i
        .type           _Z14blockReductionPfS_i,@function
        .size           _Z14blockReductionPfS_i,(.L_x_8 - _Z14blockReductionPfS_i)
        .other          _Z14blockReductionPfS_i,@"STO_CUDA_ENTRY STV_DEFAULT"
_Z14blockReductionPfS_i:
.text._Z14blockReductionPfS_i:
[----:B------:R-:W-:Y:S01]  /*0000*/  LDC R1, c[0x0][0x37c] ;  /* 0x0000df00ff017b82 */ /* 0x000fe20000000800 */
[----:B------:R-:W0:Y:S01]  /*0010*/  S2R R7, SR_CTAID.X ;  /* 0x0000000000077919 */ /* 0x000e220000002500 */
[----:B------:R-:W0:Y:S01]  /*0020*/  LDCU UR8, c[0x0][0x360] ;  /* 0x00006c00ff0877ac */ /* 0x000e220008000800 */
[----:B------:R-:W-:Y:S01]  /*0030*/  IMAD.MOV.U32 R4, RZ, RZ, RZ ;  /* 0x000000ffff047224 */ /* 0x000fe200078e00ff */
[----:B------:R-:W0:Y:S01]  /*0040*/  S2R R6, SR_TID.X ;  /* 0x0000000000067919 */ /* 0x000e220000002100 */
[----:B------:R-:W1:Y:S01]  /*0050*/  LDCU UR4, c[0x0][0x390] ;  /* 0x00007200ff0477ac */ /* 0x000e620008000800 */
[----:B------:R-:W2:Y:S01]  /*0060*/  LDCU.64 UR6, c[0x0][0x358] ;  /* 0x00006b00ff0677ac */ /* 0x000ea20008000a00 */
[----:B0-----:R-:W-:-:S05]  /*0070*/  IMAD R5, R7, UR8, R6 ;  /* 0x0000000807057c24 */ /* 0x001fca000f8e0206 */
[----:B-1----:R-:W-:-:S13]  /*0080*/  ISETP.GE.AND P0, PT, R5, UR4, PT ;  /* 0x0000000405007c0c */ /* 0x002fda000bf06270 */
[----:B------:R-:W0:Y:S02]  /*0090*/  @!P0 LDC.64 R2, c[0x0][0x380] ;  /* 0x0000e000ff028b82 */ /* 0x000e240000000a00 */
[----:B0-----:R-:W-:-:S05]  /*00a0*/  @!P0 IMAD.WIDE R2, R5, 0x4, R2 ;  /* 0x0000000405028825 */ /* 0x001fca00078e0202 */
[----:B--2---:R-:W2:Y:S01]  /*00b0*/  @!P0 LDG.E R4, desc[UR6][R2.64] ;  /* 0x0000000602048981 */ /* 0x004ea2000c1e1900 */
[----:B------:R-:W0:Y:S01]  /*00c0*/  S2UR UR5, SR_CgaCtaId ;  /* 0x00000000000579c3 */ /* 0x000e220000008800 */
[----:B------:R-:W-:Y:S01]  /*00d0*/  IMAD.U32 R0, RZ, RZ, UR8 ;  /* 0x00000008ff007e24 */ /* 0x000fe2000f8e00ff */
[----:B------:R-:W-:Y:S01]  /*00e0*/  UMOV UR4, 0x400 ;  /* 0x0000040000047882 */ /* 0x000fe20000000000 */
[----:B------:R-:W-:-:S03]  /*00f0*/  ISETP.NE.AND P0, PT, R6, RZ, PT ;  /* 0x000000ff0600720c */ /* 0x000fc60003f05270 */
[----:B------:R-:W-:Y:S01]  /*0100*/  ISETP.GE.U32.AND P1, PT, R0, 0x2, PT ;  /* 0x000000020000780c */ /* 0x000fe20003f26070 */
[----:B0-----:R-:W-:-:S06]  /*0110*/  ULEA UR4, UR5, UR4, 0x18 ;  /* 0x0000000405047291 */ /* 0x001fcc000f8ec0ff */
[----:B------:R-:W-:-:S05]  /*0120*/  LEA R5, R6, UR4, 0x2 ;  /* 0x0000000406057c11 */ /* 0x000fca000f8e10ff */
[----:B--2---:R0:W-:Y:S01]  /*0130*/  STS [R5], R4 ;  /* 0x0000000405007388 */ /* 0x0041e20000000800 */
[----:B------:R-:W-:Y:S06]  /*0140*/  BAR.SYNC.DEFER_BLOCKING 0x0 ;  /* 0x0000000000007b1d */ /* 0x000fec0000010000 */
[----:B------:R-:W-:Y:S05]  /*0150*/  @!P1 BRA `(.L_x_0) ;  /* 0x00000000002c9947 */ /* 0x000fea0003800000 */
.L_x_1:
[----:B------:R-:W-:-:S04]  /*0160*/  SHF.R.U32.HI R8, RZ, 0x1, R0 ;  /* 0x00000001ff087819 */ /* 0x000fc80000011600 */
[----:B------:R-:W-:-:S13]  /*0170*/  ISETP.GE.U32.AND P1, PT, R6, R8, PT ;  /* 0x000000080600720c */ /* 0x000fda0003f26070 */
[----:B------:R-:W-:Y:S01]  /*0180*/  @!P1 LEA R2, R8, R5, 0x2 ;  /* 0x0000000508029211 */ /* 0x000fe200078e10ff */
[----:B------:R-:W-:Y:S05]  /*0190*/  @!P1 LDS R3, [R5] ;  /* 0x0000000005039984 */ /* 0x000fea0000000800 */
[----:B------:R-:W0:Y:S02]  /*01a0*/  @!P1 LDS R2, [R2] ;  /* 0x0000000002029984 */ /* 0x000e240000000800 */
[----:B0-----:R-:W-:-:S05]  /*01b0*/  @!P1 FADD R4, R2, R3 ;  /* 0x0000000302049221 */ /* 0x001fca0000000000 */
[----:B------:R1:W-:Y:S01]  /*01c0*/  @!P1 STS [R5], R4 ;  /* 0x0000000405009388 */ /* 0x0003e20000000800 */
[----:B------:R-:W-:Y:S01]  /*01d0*/  BAR.SYNC.DEFER_BLOCKING 0x0 ;  /* 0x0000000000007b1d */ /* 0x000fe20000010000 */
[----:B------:R-:W-:Y:S01]  /*01e0*/  ISETP.GT.U32.AND P1, PT, R0, 0x3, PT ;  /* 0x000000030000780c */ /* 0x000fe20003f24070 */
[----:B------:R-:W-:-:S12]  /*01f0*/  IMAD.MOV.U32 R0, RZ, RZ, R8 ;  /* 0x000000ffff007224 */ /* 0x000fd800078e0008 */
[----:B-1----:R-:W-:Y:S05]  /*0200*/  @P1 BRA `(.L_x_1) ;  /* 0xfffffffc00d41947 */ /* 0x002fea000383ffff */
.L_x_0:
[----:B------:R-:W-:Y:S05]  /*0210*/  @P0 EXIT ;  /* 0x000000000000094d */ /* 0x000fea0003800000 */
[----:B------:R-:W1:Y:S01]  /*0220*/  S2UR UR5, SR_CgaCtaId ;  /* 0x00000000000579c3 */ /* 0x000e620000008800 */
[----:B------:R-:W-:-:S07]  /*0230*/  UMOV UR4, 0x400 ;  /* 0x0000040000047882 */ /* 0x000fce0000000000 */
[----:B------:R-:W2:Y:S01]  /*0240*/  LDC.64 R2, c[0x0][0x388] ;  /* 0x0000e200ff027b82 */ /* 0x000ea20000000a00 */
[----:B-1----:R-:W-:Y:S01]  /*0250*/  ULEA UR4, UR5, UR4, 0x18 ;  /* 0x0000000405047291 */ /* 0x002fe2000f8ec0ff */
[----:B--2---:R-:W-:-:S08]  /*0260*/  IMAD.WIDE.U32 R2, R7, 0x4, R2 ;  /* 0x0000000407027825 */ /* 0x004fd000078e0002 */
[----:B0-----:R-:W0:Y:S04]  /*0270*/  LDS R5, [UR4] ;  /* 0x00000004ff057984 */ /* 0x001e280008000800 */
[----:B0-----:R-:W-:Y:S01]  /*0280*/  STG.E desc[UR6][R2.64], R5 ;  /* 0x0000000502007986 */ /* 0x001fe2000c101906 */
[----:B------:R-:W-:Y:S05]  /*0290*/  EXIT ;  /* 0x000000000000794d */ /* 0x000fea0003800000 */
.L_x_2:
[----:B------:R-:W-:-:S00]  /*02a0*/  BRA `(.L_x_2) ;  /* 0xfffffffc00fc7947 */ /* 0x000fc0000383ffff */
[----:B------:R-:W-:-:S00]  /*02b0*/  NOP ;  /* 0x0000000000007918 */ /* 0x000fc00000000000 */
        /* <DEDUP_REMOVED lines=12> */
.L_x_8:


//--------------------- .text._Z19sharedMemoryDynamicPfS_i --------------------------
	.section	.text._Z19sharedMemoryDynamicPfS_i,"ax",@progbits
	.align	128
        .global         _Z19sharedMemoryDynamicPfS_i
        .type           _Z19sharedMemoryDynamicPfS_i,@function
        .size           _Z19sharedMemoryDynamicPfS_i,(.L_x_9 - _Z19sharedMemoryDynamicPfS_i)
        .other          _Z19sharedMemoryDynamicPfS_i,@"STO_CUDA_ENTRY STV_DEFAULT"
_Z19sharedMemoryDynamicPfS_i:
.text._Z19sharedMemoryDynamicPfS_i:
[----:B------:R-:W-:Y:S01]  /*0000*/  LDC R1, c[0x0][0x37c] ;  /* 0x0000df00ff017b82 */ /* 0x000fe20000000800 */
[----:B------:R-:W0:Y:S07]  /*0010*/  S2R R0, SR_TID.X ;  /* 0x0000000000007919 */ /* 0x000e2e0000002100 */
[----:B------:R-:W0:Y:S01]  /*0020*/  S2UR UR4, SR_CTAID.X ;  /* 0x00000000000479c3 */ /* 0x000e220000002500 */
[----:B------:R-:W1:Y:S07]  /*0030*/  LDCU UR5, c[0x0][0x390] ;  /* 0x00007200ff0577ac */ /* 0x000e6e0008000800 */
[----:B------:R-:W0:Y:S02]  /*0040*/  LDC R7, c[0x0][0x360] ;  /* 0x0000d800ff077b82 */ /* 0x000e240000000800 */
[----:B0-----:R-:W-:-:S05]  /*0050*/  IMAD R7, R7, UR4, R0 ;  /* 0x0000000407077c24 */ /* 0x001fca000f8e0200 */
[----:B-1----:R-:W-:-:S13]  /*0060*/  ISETP.GE.AND P0, PT, R7, UR5, PT ;  /* 0x0000000507007c0c */ /* 0x002fda000bf06270 */
[----:B------:R-:W-:Y:S05]  /*0070*/  @P0 EXIT ;  /* 0x000000000000094d */ /* 0x000fea0003800000 */
[----:B------:R-:W0:Y:S01]  /*0080*/  LDC.64 R2, c[0x0][0x380] ;  /* 0x0000e000ff027b82 */ /* 0x000e220000000a00 */
[----:B------:R-:W1:Y:S07]  /*0090*/  LDCU.64 UR6, c[0x0][0x358] ;  /* 0x00006b00ff0677ac */ /* 0x000e6e0008000a00 */
[----:B------:R-:W2:Y:S01]  /*00a0*/  S2UR UR5, SR_CgaCtaId ;  /* 0x00000000000579c3 */ /* 0x000ea20000008800 */
[----:B------:R-:W-:-:S07]  /*00b0*/  UMOV UR4, 0x400 ;  /* 0x0000040000047882 */ /* 0x000fce0000000000 */
[----:B------:R-:W3:Y:S01]  /*00c0*/  LDC.64 R4, c[0x0][0x388] ;  /* 0x0000e200ff047b82 */ /* 0x000ee20000000a00 */
[----:B0-----:R-:W-:-:S06]  /*00d0*/  IMAD.WIDE R2, R7, 0x4, R2 ;  /* 0x0000000407027825 */ /* 0x001fcc00078e0202 */
[----:B-1----:R-:W4:Y:S01]  /*00e0*/  LDG.E R2, desc[UR6][R2.64] ;  /* 0x0000000602027981 */ /* 0x002f22000c1e1900 */
[----:B--2---:R-:W-:-:S06]  /*00f0*/  ULEA UR4, UR5, UR4, 0x18 ;  /* 0x0000000405047291 */ /* 0x004fcc000f8ec0ff */
[----:B------:R-:W-:Y:S01]  /*0100*/  LEA R9, R0, UR4, 0x2 ;  /* 0x0000000400097c11 */ /* 0x000fe2000f8e10ff */
[----:B---3--:R-:W-:-:S04]  /*0110*/  IMAD.WIDE R4, R7, 0x4, R4 ;  /* 0x0000000407047825 */ /* 0x008fc800078e0204 */
[----:B----4-:R-:W-:Y:S01]  /*0120*/  STS [R9], R2 ;  /* 0x0000000209007388 */ /* 0x010fe20000000800 */
[----:B------:R-:W-:Y:S06]  /*0130*/  BAR.SYNC.DEFER_BLOCKING 0x0 ;  /* 0x0000000000007b1d */ /* 0x000fec0000010000 */
[----:B------:R-:W0:Y:S02]  /*0140*/  LDS R0, [R9] ;  /* 0x0000000009007984 */ /* 0x000e240000000800 */
[----:B0-----:R-:W-:-:S05]  /*0150*/  FADD R7, R0, R0 ;  /* 0x0000000000077221 */ /* 0x001fca0000000000 */
[----:B------:R-:W-:Y:S01]  /*0160*/  STG.E desc[UR6][R4.64], R7 ;  /* 0x0000000704007986 */ /* 0x000fe2000c101906 */
[----:B------:R-:W-:Y:S05]  /*0170*/  EXIT ;  /* 0x000000000000794d */ /* 0x000fea0003800000 */
.L_x_3:
        /* <DEDUP_REMOVED lines=16> */
.L_x_9:


//--------------------- .text._Z25sharedMemoryCommunicationPfS_i --------------------------
	.section	.text._Z25sharedMemoryCommunicationPfS_i,"ax",@progbits
	.align	128
        .global         _Z25sharedMemoryCommunicationPfS_i
        .type           _Z25sharedMemoryCommunicationPfS_i,@function
        .size           _Z25sharedMemoryCommunicationPfS_i,(.L_x_10 - _Z25sharedMemoryCommunicationPfS_i)
        .other          _Z25sharedMemoryCommunicationPfS_i,@"STO_CUDA_ENTRY STV_DEFAULT"
_Z25sharedMemoryCommunicationPfS_i:
.text._Z25sharedMemoryCommunicationPfS_i:
        /* <DEDUP_REMOVED lines=9> */
[----:B------:R-:W1:Y:S01]  /*0090*/  LDCU.64 UR6, c[0x0][0x358] ;  /* 0x00006b00ff0677ac */ /* 0x000e620008000a00 */
[----:B0-----:R-:W-:-:S05]  /*00a0*/  IMAD.WIDE R2, R5, 0x4, R2 ;  /* 0x0000000405027825 */ /* 0x001fca00078e0202 */
[----:B-1----:R0:W2:Y:S01]  /*00b0*/  LDG.E R0, desc[UR6][R2.64] ;  /* 0x0000000602007981 */ /* 0x0020a2000c1e1900 */
[----:B------:R-:W1:Y:S01]  /*00c0*/  S2UR UR5, SR_CgaCtaId ;  /* 0x00000000000579c3 */ /* 0x000e620000008800 */
[----:B------:R-:W-:Y:S01]  /*00d0*/  UMOV UR4, 0x400 ;  /* 0x0000040000047882 */ /* 0x000fe20000000000 */
[----:B------:R-:W-:-:S04]  /*00e0*/  LOP3.LUT R4, RZ, R6, RZ, 0x33, !PT ;  /* 0x00000006ff047212 */ /* 0x000fc800078e33ff */
[----:B------:R-:W-:Y:S02]  /*00f0*/  IADD3 R4, PT, PT, R4, R7, RZ ;  /* 0x0000000704047210 */ /* 0x000fe40007ffe0ff */
[----:B0-----:R-:W0:Y:S01]  /*0100*/  LDC.64 R2, c[0x0][0x388] ;  /* 0x0000e200ff027b82 */ /* 0x001e220000000a00 */
[----:B-1----:R-:W-:-:S06]  /*0110*/  ULEA UR4, UR5, UR4, 0x18 ;  /* 0x0000000405047291 */ /* 0x002fcc000f8ec0ff */
[----:B------:R-:W-:Y:S02]  /*0120*/  LEA R7, R6, UR4, 0x2 ;  /* 0x0000000406077c11 */ /* 0x000fe4000f8e10ff */
[----:B------:R-:W-:Y:S01]  /*0130*/  LEA R4, R4, UR4, 0x2 ;  /* 0x0000000404047c11 */ /* 0x000fe2000f8e10ff */
[----:B0-----:R-:W-:Y:S02]  /*0140*/  IMAD.WIDE R2, R5, 0x4, R2 ;  /* 0x0000000405027825 */ /* 0x001fe400078e0202 */
[----:B--2---:R-:W-:Y:S01]  /*0150*/  STS [R7], R0 ;  /* 0x0000000007007388 */ /* 0x004fe20000000800 */
[----:B------:R-:W-:Y:S06]  /*0160*/  BAR.SYNC.DEFER_BLOCKING 0x0 ;  /* 0x0000000000007b1d */ /* 0x000fec0000010000 */
[----:B------:R-:W0:Y:S04]  /*0170*/  LDS R9, [R4] ;  /* 0x0000000004097984 */ /* 0x000e280000000800 */
[----:B0-----:R-:W-:Y:S01]  /*0180*/  STG.E desc[UR6][R2.64], R9 ;  /* 0x0000000902007986 */ /* 0x001fe2000c101906 */
[----:B------:R-:W-:Y:S05]  /*0190*/  EXIT ;  /* 0x000000000000794d */ /* 0x000fea0003800000 */
.L_x_4:
        /* <DEDUP_REMOVED lines=14> */
.L_x_10:


//--------------------- .text._Z17sharedMemoryReusePfS_i --------------------------
	.section	.text._Z17sharedMemoryReusePfS_i,"ax",@progbits
	.align	128
        .global         _Z17sharedMemoryReusePfS_i
        .type           _Z17sharedMemoryReusePfS_i,@function
        .size           _Z17sharedMemoryReusePfS_i,(.L_x_7 - _Z17sharedMemoryReusePfS_i)
        .other          _Z17sharedMemoryReusePfS_i,@"STO_CUDA_ENTRY STV_DEFAULT"
_Z17sharedMemoryReusePfS_i:
.text._Z17sharedMemoryReusePfS_i:
        /* <DEDUP_REMOVED lines=10> */
[----:B0-----:R-:W-:-:S06]  /*00a0*/  IMAD.WIDE R2, R0, 0x4, R2 ;  /* 0x0000000400027825 */ /* 0x001fcc00078e0202 */
[----:B-1----:R-:W2:Y:S01]  /*00b0*/  LDG.E R2, desc[UR6][R2.64] ;  /* 0x0000000602027981 */ /* 0x002ea2000c1e1900 */
[----:B------:R-:W0:Y:S01]  /*00c0*/  S2UR UR5, SR_CgaCtaId ;  /* 0x00000000000579c3 */ /* 0x000e220000008800 */
[----:B------:R-:W-:Y:S01]  /*00d0*/  UMOV UR4, 0x400 ;  /* 0x0000040000047882 */ /* 0x000fe20000000000 */
[----:B------:R-:W-:Y:S01]  /*00e0*/  LOP3.LUT R7, R7, 0xffff, RZ, 0xc0, !PT ;  /* 0x0000ffff07077812 */ /* 0x000fe200078ec0ff */
[----:B0-----:R-:W-:-:S06]  /*00f0*/  ULEA UR4, UR5, UR4, 0x18 ;  /* 0x0000000405047291 */ /* 0x001fcc000f8ec0ff */
[C---:B------:R-:W-:Y:S01]  /*0100*/  LEA R5, R6.reuse, UR4, 0x2 ;  /* 0x0000000406057c11 */ /* 0x040fe2000f8e10ff */
[----:B------:R-:W-:-:S05]  /*0110*/  VIADD R6, R6, 0x1 ;  /* 0x0000000106067836 */ /* 0x000fca0000000000 */
[----:B------:R-:W-:Y:S01]  /*0120*/  LOP3.LUT R6, R6, 0xffff, RZ, 0xc0, !PT ;  /* 0x0000ffff06067812 */ /* 0x000fe200078ec0ff */
[----:B--2---:R0:W-:Y:S01]  /*0130*/  STS [R5], R2 ;  /* 0x0000000205007388 */ /* 0x0041e20000000800 */
[----:B------:R-:W-:Y:S06]  /*0140*/  BAR.SYNC.DEFER_BLOCKING 0x0 ;  /* 0x0000000000007b1d */ /* 0x000fec0000010000 */
[----:B------:R0:W1:Y:S01]  /*0150*/  LDS R4, [R5] ;  /* 0x0000000005047984 */ /* 0x0000620000000800 */
[----:B------:R-:W-:-:S07]  /*0160*/  MOV R9, 0x180 ;  /* 0x0000018000097802 */ /* 0x000fce0000000f00 */
[----:B01----:R-:W-:Y:S05]  /*0170*/  CALL.REL.NOINC `($__internal_0_$__cuda_sm20_rem_u16) ;  /* 0x0000000000247944 */ /* 0x003fea0003c00000 */
[----:B------:R-:W-:Y:S01]  /*0180*/  LOP3.LUT R5, R7, 0xffff, RZ, 0xc0, !PT ;  /* 0x0000ffff07057812 */ /* 0x000fe200078ec0ff */
[----:B------:R-:W0:Y:S03]  /*0190*/  LDC.64 R2, c[0x0][0x388] ;  /* 0x0000e200ff027b82 */ /* 0x000e260000000a00 */
[----:B------:R-:W-:-:S06]  /*01a0*/  LEA R5, R5, UR4, 0x2 ;  /* 0x0000000405057c11 */ /* 0x000fcc000f8e10ff */
[----:B------:R-:W1:Y:S01]  /*01b0*/  LDS R5, [R5] ;  /* 0x0000000005057984 */ /* 0x000e620000000800 */
[----:B0-----:R-:W-:-:S04]  /*01c0*/  IMAD.WIDE R2, R0, 0x4, R2 ;  /* 0x0000000400027825 */ /* 0x001fc800078e0202 */
[----:B-1----:R-:W-:-:S04]  /*01d0*/  FFMA R4, R4, 2, R5 ;  /* 0x4000000004047823 */ /* 0x002fc80000000005 */
[----:B------:R-:W-:-:S05]  /*01e0*/  FMUL R7, R4, 0.5 ;  /* 0x3f00000004077820 */ /* 0x000fca0000400000 */
[----:B------:R-:W-:Y:S01]  /*01f0*/  STG.E desc[UR6][R2.64], R7 ;  /* 0x0000000702007986 */ /* 0x000fe2000c101906 */
[----:B------:R-:W-:Y:S05]  /*0200*/  EXIT ;  /* 0x000000000000794d */ /* 0x000fea0003800000 */
        .weak           $__internal_0_$__cuda_sm20_rem_u16
        .type           $__internal_0_$__cuda_sm20_rem_u16,@function
        .size           $__internal_0_$__cuda_sm20_rem_u16,(.L_x_7 - $__internal_0_$__cuda_sm20_rem_u16)
$__internal_0_$__cuda_sm20_rem_u16:
[----:B------:R-:W0:Y:S01]  /*0210*/  I2F.U16 R2, R7 ;  /* 0x0000000700027306 */ /* 0x000e220000101000 */
[----:B------:R-:W-:Y:S01]  /*0220*/  IMAD.MOV.U32 R3, RZ, RZ, 0x4b800000 ;  /* 0x4b800000ff037424 */ /* 0x000fe200078e00ff */
[C---:B0-----:R-:W-:Y:S02]  /*0230*/  FSETP.GEU.AND P1, PT, |R2|.reuse, 1.175494350822287508e-38, PT ;  /* 0x008000000200780b */ /* 0x041fe40003f2e200 */
[----:B------:R-:W-:Y:S02]  /*0240*/  FSETP.GT.AND P0, PT, |R2|, 8.50705917302346158658e+37, PT ;  /* 0x7e8000000200780b */ /* 0x000fe40003f04200 */
[----:B------:R-:W-:-:S04]  /*0250*/  FSEL R3, R3, 1, !P1 ;  /* 0x3f80000003037808 */ /* 0x000fc80004800000 */
[----:B------:R-:W-:Y:S02]  /*0260*/  FSEL R3, R3, 0.25, !P0 ;  /* 0x3e80000003037808 */ /* 0x000fe40004000000 */
[----:B------:R-:W-:-:S03]  /*0270*/  ISETP.NE.U32.AND P0, PT, R7, RZ, PT ;  /* 0x000000ff0700720c */ /* 0x000fc60003f05070 */
[----:B------:R-:W-:Y:S02]  /*0280*/  FMUL R5, R2, R3 ;  /* 0x0000000302057220 */ /* 0x000fe40000400000 */
[----:B------:R-:W-:Y:S08]  /*0290*/  I2F.U16.RZ R2, R6 ;  /* 0x0000000600027306 */ /* 0x000ff0000010d000 */
[----:B------:R-:W0:Y:S02]  /*02a0*/  MUFU.RCP R8, R5 ;  /* 0x0000000500087308 */ /* 0x000e240000001000 */
[----:B0-----:R-:W-:-:S05]  /*02b0*/  FMUL R8, R3, R8 ;  /* 0x0000000803087220 */ /* 0x001fca0000400000 */
[----:B------:R-:W-:-:S05]  /*02c0*/  IADD3 R3, PT, PT, R8, 0x2, RZ ;  /* 0x0000000208037810 */ /* 0x000fca0007ffe0ff */
[----:B------:R-:W-:Y:S01]  /*02d0*/  FMUL.RZ R8, R2, R3 ;  /* 0x0000000302087220 */ /* 0x000fe2000040c000 */
[----:B------:R-:W-:-:S05]  /*02e0*/  HFMA2 R3, -RZ, RZ, 0, 0 ;  /* 0x00000000ff037431 */ /* 0x000fca00000001ff */
[----:B------:R-:W0:Y:S02]  /*02f0*/  F2I.U32.TRUNC.NTZ R8, R8 ;  /* 0x0000000800087305 */ /* 0x000e24000020f000 */
[----:B0-----:R-:W-:-:S05]  /*0300*/  LOP3.LUT R2, R8, 0xffff, RZ, 0xc0, !PT ;  /* 0x0000ffff08027812 */ /* 0x001fca00078ec0ff */
[----:B------:R-:W-:-:S04]  /*0310*/  IMAD.MOV R2, RZ, RZ, -R2 ;  /* 0x000000ffff027224 */ /* 0x000fc800078e0a02 */
[----:B------:R-:W-:Y:S01]  /*0320*/  IMAD R7, R7, R2, R6 ;  /* 0x0000000207077224 */ /* 0x000fe200078e0206 */
[----:B------:R-:W-:Y:S01]  /*0330*/  @!P0 MOV R7, 0xffffffff ;  /* 0xffffffff00078802 */ /* 0x000fe20000000f00 */
[----:B------:R-:W-:-:S04]  /*0340*/  IMAD.MOV.U32 R2, RZ, RZ, R9 ;  /* 0x000000ffff027224 */ /* 0x000fc800078e0009 */
[----:B------:R-:W-:Y:S05]  /*0350*/  RET.REL.NODEC R2 `(_Z17sharedMemoryReusePfS_i) ;  /* 0xfffffffc02287950 */ /* 0x000fea0003c3ffff */
.L_x_5:
        /* <DEDUP_REMOVED lines=10> */
.L_x_7:


//--------------------- .text._Z17sharedMemoryBasicPfS_i --------------------------
	.section	.text._Z17sharedMemoryBasicPfS_i,"ax",@progbits
	.align	128
        .global         _Z17sharedMemoryBasicPfS_i
        .type           _Z17sharedMemoryBasicPfS_i,@function
        .size           _Z17sharedMemoryBasicPfS_i,(.L_x_12 - _Z17sharedMemoryBasicPfS_i)
        .other          _Z17sharedMemoryBasicPfS_i,@"STO_CUDA_ENTRY STV_DEFAULT"
_Z17sharedMemoryBasicPfS_i:
.text._Z17sharedMemoryBasicPfS_i:
        /* <DEDUP_REMOVED lines=14> */
[----:B------:R-:W-:-:S06]  /*00e0*/  ISETP.NE.AND P0, PT, R4, RZ, PT ;  /* 0x000000ff0400720c */ /* 0x000fcc0003f05270 */
[----:B0-----:R-:W0:Y:S01]  /*00f0*/  LDC.64 R2, c[0x0][0x388] ;  /* 0x0000e200ff027b82 */ /* 0x001e220000000a00 */
[----:B-1----:R-:W-:-:S06]  /*0100*/  ULEA UR4, UR5, UR4, 0x18 ;  /* 0x0000000405047291 */ /* 0x002fcc000f8ec0ff */
[----:B------:R-:W-:Y:S01]  /*0110*/  LEA R7, R4, UR4, 0x2 ;  /* 0x0000000404077c11 */ /* 0x000fe2000f8e10ff */
[----:B------:R-:W-:Y:S02]  /*0120*/  HFMA2 R4, -RZ, RZ, 0, 0 ;  /* 0x00000000ff047431 */ /* 0x000fe400000001ff */
[----:B0-----:R-:W-:Y:S02]  /*0130*/  IMAD.WIDE R2, R5, 0x4, R2 ;  /* 0x0000000405027825 */ /* 0x001fe400078e0202 */
[----:B--2---:R-:W-:Y:S01]  /*0140*/  STS [R7], R0 ;  /* 0x0000000007007388 */ /* 0x004fe20000000800 */
[----:B------:R-:W-:Y:S06]  /*0150*/  BAR.SYNC.DEFER_BLOCKING 0x0 ;  /* 0x0000000000007b1d */ /* 0x000fec0000010000 */
[----:B------:R-:W-:Y:S04]  /*0160*/  @P0 LDS R4, [R7+-0x4] ;  /* 0xfffffc0007040984 */ /* 0x000fe80000000800 */
[----:B------:R-:W0:Y:S02]  /*0170*/  LDS R9, [R7] ;  /* 0x0000000007097984 */ /* 0x000e240000000800 */
[----:B0-----:R-:W-:-:S05]  /*0180*/  FADD R9, R9, R4 ;  /* 0x0000000409097221 */ /* 0x001fca0000000000 */
[----:B------:R-:W-:Y:S01]  /*0190*/  STG.E desc[UR6][R2.64], R9 ;  /* 0x0000000902007986 */ /* 0x000fe2000c101906 */
[----:B------:R-:W-:Y:S05]  /*01a0*/  EXIT ;  /* 0x000000000000794d */ /* 0x000fea0003800000 */
.L_x_6:
        /* <DEDUP_REMOVED lines=13> */
.L_x_12:


//--------------------- .nv.shared._Z14blockReductionPfS_i --------------------------
	.section	.nv.shared._Z14blockReductionPfS_i,"aw",@nobits
	.sectionflags	@""
	.align	16
.nv.shared._Z14blockReductionPfS_i:
	.zero		2048


//--------------------- .nv.shared.reserved.0     --------------------------
	.section	.nv.shared.reserved.0,"aw",@nobits
	.weak		__nv_reservedSMEM_offset_0_alias
	.size		__nv_reservedSMEM_offset_0_alias, 0, 64
	.other		__nv_reservedSMEM_offset_0_alias,@"STO_CUDA_RESERVED_SHARED STV_DEFAULT"
__nv_reservedSMEM_offset_0_alias:
	.zero		0
	.zero		64


//--------------------- .nv.shared._Z19sharedMemoryDynamicPfS_i --------------------------
	.section	.nv.shared._Z19sharedMemoryDynamicPfS_i,"aw",@nobits
	.sectionflags	@""
	.align	16
	.zero		1024


//--------------------- .nv.shared._Z25sharedMemoryCommunicationPfS_i --------------------------
	.section	.nv.shared._Z25sharedMemoryCommunicationPfS_i,"aw",@nobits
	.sectionflags	@""
	.align	16
.nv.shared._Z25sharedMemoryCommunicationPfS_i:
	.zero		2048


//--------------------- .nv.shared._Z17sharedMemoryReusePfS_i --------------------------
	.section	.nv.shared._Z17sharedMemoryReusePfS_i,"aw",@nobits
	.sectionflags	@""
	.align	16
.nv.shared._Z17sharedMemoryReusePfS_i:
	.zero		2048


//--------------------- .nv.shared._Z17sharedMemoryBasicPfS_i --------------------------
	.section	.nv.shared._Z17sharedMemoryBasicPfS_i,"aw",@nobits
	.sectionflags	@""
	.align	16
.nv.shared._Z17sharedMemoryBasicPfS_i:
	.zero		2048


//--------------------- .nv.constant0._Z14blockReductionPfS_i --------------------------
	.section	.nv.constant0._Z14blockReductionPfS_i,"a",@progbits
	.sectionflags	@""
	.align	4
.nv.constant0._Z14blockReductionPfS_i:
	.zero		916


//--------------------- .nv.constant0._Z19sharedMemoryDynamicPfS_i --------------------------
	.section	.nv.constant0._Z19sharedMemoryDynamicPfS_i,"a",@progbits
	.sectionflags	@""
	.align	4
.nv.constant0._Z19sharedMemoryDynamicPfS_i:
	.zero		916


//--------------------- .nv.constant0._Z25sharedMemoryCommunicationPfS_i --------------------------
	.section	.nv.constant0._Z25sharedMemoryCommunicationPfS_i,"a",@progbits
	.sectionflags	@""
	.align	4
.nv.constant0._Z25sharedMemoryCommunicationPfS_i:
	.zero		916


//--------------------- .nv.constant0._Z17sharedMemoryReusePfS_i --------------------------
	.section	.nv.constant0._Z17sharedMemoryReusePfS_i,"a",@progbits
	.sectionflags	@""
	.align	4
.nv.constant0._Z17sharedMemoryReusePfS_i:
	.zero		916


//--------------------- .nv.constant0._Z17sharedMemoryBasicPfS_i --------------------------
	.section	.nv.constant0._Z17sharedMemoryBasicPfS_i,"a",@progbits
	.sectionflags	@""
	.align	4
.nv.constant0._Z17sharedMemoryBasicPfS_i:
	.zero		916


//--------------------- SYMBOLS --------------------------

	.type		.nv.reservedSmem.offset0,@object
	.size		.nv.reservedSmem.offset0,0x4
	.type		.nv.reservedSmem.cap,@object
	.size		.nv.reservedSmem.cap,0x4
